//
// Generated by NVIDIA NVVM Compiler
//
// Compiler Build ID: CL-36424714
// Cuda compilation tools, release 13.0, V13.0.88
// Based on NVVM 20.0.0
//

.version 9.0
.target sm_100
.address_size 64

	// .globl	_Z7kernel1PmS_S_
// _ZZ7kernel2PmS_S_E3A_t has been demoted
// _ZZ7kernel2PmS_S_E3B_t has been demoted

.visible .entry _Z7kernel1PmS_S_(
	.param .u64 .ptr .align 1 _Z7kernel1PmS_S__param_0,
	.param .u64 .ptr .align 1 _Z7kernel1PmS_S__param_1,
	.param .u64 .ptr .align 1 _Z7kernel1PmS_S__param_2
)
{
	.reg .pred 	%p<2>;
	.reg .b32 	%r<9>;
	.reg .b64 	%rd<53>;

	ld.param.u64 	%rd13, [_Z7kernel1PmS_S__param_0];
	ld.param.u64 	%rd14, [_Z7kernel1PmS_S__param_1];
	ld.param.u64 	%rd11, [_Z7kernel1PmS_S__param_2];
	cvta.to.global.u64 	%rd15, %rd14;
	cvta.to.global.u64 	%rd16, %rd13;
	mov.u32 	%r1, %ctaid.y;
	mov.u32 	%r2, %ntid.y;
	mov.u32 	%r3, %tid.y;
	mad.lo.s32 	%r4, %r1, %r2, %r3;
	cvt.u64.u32 	%rd1, %r4;
	mov.u32 	%r5, %ctaid.x;
	mov.u32 	%r6, %ntid.x;
	mov.u32 	%r7, %tid.x;
	mad.lo.s32 	%r8, %r5, %r6, %r7;
	cvt.u64.u32 	%rd2, %r8;
	mul.wide.u32 	%rd17, %r4, 32768;
	add.s64 	%rd18, %rd17, %rd16;
	add.s64 	%rd3, %rd18, 32;
	mul.wide.u32 	%rd19, %r8, 8;
	add.s64 	%rd20, %rd19, %rd15;
	add.s64 	%rd50, %rd20, 131072;
	mov.b64 	%rd51, 0;
	mov.u64 	%rd52, %rd51;
$L__BB0_1:
	add.s64 	%rd21, %rd3, %rd51;
	ld.global.u64 	%rd22, [%rd21+-32];
	ld.global.u64 	%rd23, [%rd50+-131072];
	mad.lo.s64 	%rd24, %rd23, %rd22, %rd52;
	ld.global.u64 	%rd25, [%rd21+-24];
	ld.global.u64 	%rd26, [%rd50+-98304];
	mad.lo.s64 	%rd27, %rd26, %rd25, %rd24;
	ld.global.u64 	%rd28, [%rd21+-16];
	ld.global.u64 	%rd29, [%rd50+-65536];
	mad.lo.s64 	%rd30, %rd29, %rd28, %rd27;
	ld.global.u64 	%rd31, [%rd21+-8];
	ld.global.u64 	%rd32, [%rd50+-32768];
	mad.lo.s64 	%rd33, %rd32, %rd31, %rd30;
	ld.global.u64 	%rd34, [%rd21];
	ld.global.u64 	%rd35, [%rd50];
	mad.lo.s64 	%rd36, %rd35, %rd34, %rd33;
	ld.global.u64 	%rd37, [%rd21+8];
	ld.global.u64 	%rd38, [%rd50+32768];
	mad.lo.s64 	%rd39, %rd38, %rd37, %rd36;
	ld.global.u64 	%rd40, [%rd21+16];
	ld.global.u64 	%rd41, [%rd50+65536];
	mad.lo.s64 	%rd42, %rd41, %rd40, %rd39;
	ld.global.u64 	%rd43, [%rd21+24];
	ld.global.u64 	%rd44, [%rd50+98304];
	mad.lo.s64 	%rd52, %rd44, %rd43, %rd42;
	add.s64 	%rd51, %rd51, 64;
	add.s64 	%rd50, %rd50, 262144;
	setp.ne.s64 	%p1, %rd51, 32768;
	@%p1 bra 	$L__BB0_1;
	cvta.to.global.u64 	%rd45, %rd11;
	shl.b64 	%rd46, %rd1, 12;
	add.s64 	%rd47, %rd46, %rd2;
	shl.b64 	%rd48, %rd47, 3;
	add.s64 	%rd49, %rd45, %rd48;
	st.global.u64 	[%rd49], %rd52;
	ret;

}
	// .globl	_Z7kernel2PmS_S_
.visible .entry _Z7kernel2PmS_S_(
	.param .u64 .ptr .align 1 _Z7kernel2PmS_S__param_0,
	.param .u64 .ptr .align 1 _Z7kernel2PmS_S__param_1,
	.param .u64 .ptr .align 1 _Z7kernel2PmS_S__param_2
)
{
	.reg .pred 	%p<2>;
	.reg .b16 	%rs<3>;
	.reg .b32 	%r<21>;
	.reg .b64 	%rd<135>;
	// demoted variable
	.shared .align 8 .b8 _ZZ7kernel2PmS_S_E3A_t[8192];
	// demoted variable
	.shared .align 8 .b8 _ZZ7kernel2PmS_S_E3B_t[8192];
	ld.param.u64 	%rd16, [_Z7kernel2PmS_S__param_0];
	ld.param.u64 	%rd17, [_Z7kernel2PmS_S__param_1];
	cvta.to.global.u64 	%rd18, %rd17;
	cvta.to.global.u64 	%rd19, %rd16;
	mov.u32 	%r1, %ctaid.y;
	mov.u32 	%r2, %ntid.y;
	mov.u32 	%r3, %tid.y;
	mad.lo.s32 	%r4, %r1, %r2, %r3;
	cvt.u64.u32 	%rd1, %r4;
	mov.u32 	%r5, %ctaid.x;
	mov.u32 	%r6, %ntid.x;
	mov.u32 	%r7, %tid.x;
	mad.lo.s32 	%r8, %r5, %r6, %r7;
	cvt.u64.u32 	%rd2, %r8;
	cvt.u16.u32 	%rs1, %r6;
	div.u16 	%rs2, 4096, %rs1;
	cvt.u64.u16 	%rd133, %rs2;
	mul.wide.u32 	%rd20, %r3, 32768;
	mul.wide.u32 	%rd21, %r8, 8;
	add.s64 	%rd22, %rd20, %rd21;
	add.s64 	%rd132, %rd18, %rd22;
	mul.wide.u32 	%rd23, %r4, 32768;
	mul.wide.u32 	%rd24, %r7, 8;
	or.b64  	%rd25, %rd23, %rd24;
	add.s64 	%rd131, %rd19, %rd25;
	mov.b64 	%rd134, 0;
	shl.b32 	%r11, %r3, 8;
$L__BB1_1:
	ld.global.u64 	%rd26, [%rd131];
	mov.u32 	%r12, _ZZ7kernel2PmS_S_E3A_t;
	add.s32 	%r13, %r12, %r11;
	shl.b32 	%r14, %r7, 3;
	add.s32 	%r15, %r13, %r14;
	st.shared.u64 	[%r15], %rd26;
	ld.global.u64 	%rd27, [%rd132];
	mov.u32 	%r16, _ZZ7kernel2PmS_S_E3B_t;
	add.s32 	%r17, %r16, %r14;
	add.s32 	%r18, %r17, %r11;
	st.shared.u64 	[%r18], %rd27;
	bar.sync 	0;
	ld.shared.u64 	%rd28, [%r13];
	ld.shared.u64 	%rd29, [%r17];
	ld.shared.u64 	%rd30, [%r13+8];
	ld.shared.u64 	%rd31, [%r17+256];
	ld.shared.u64 	%rd32, [%r13+16];
	ld.shared.u64 	%rd33, [%r17+512];
	ld.shared.u64 	%rd34, [%r13+24];
	ld.shared.u64 	%rd35, [%r17+768];
	ld.shared.u64 	%rd36, [%r13+32];
	ld.shared.u64 	%rd37, [%r17+1024];
	ld.shared.u64 	%rd38, [%r13+40];
	ld.shared.u64 	%rd39, [%r17+1280];
	ld.shared.u64 	%rd40, [%r13+48];
	ld.shared.u64 	%rd41, [%r17+1536];
	ld.shared.u64 	%rd42, [%r13+56];
	ld.shared.u64 	%rd43, [%r17+1792];
	ld.shared.u64 	%rd44, [%r13+64];
	ld.shared.u64 	%rd45, [%r17+2048];
	ld.shared.u64 	%rd46, [%r13+72];
	ld.shared.u64 	%rd47, [%r17+2304];
	ld.shared.u64 	%rd48, [%r13+80];
	ld.shared.u64 	%rd49, [%r17+2560];
	ld.shared.u64 	%rd50, [%r13+88];
	ld.shared.u64 	%rd51, [%r17+2816];
	ld.shared.u64 	%rd52, [%r13+96];
	ld.shared.u64 	%rd53, [%r17+3072];
	ld.shared.u64 	%rd54, [%r13+104];
	ld.shared.u64 	%rd55, [%r17+3328];
	ld.shared.u64 	%rd56, [%r13+112];
	ld.shared.u64 	%rd57, [%r17+3584];
	ld.shared.u64 	%rd58, [%r13+120];
	ld.shared.u64 	%rd59, [%r17+3840];
	ld.shared.u64 	%rd60, [%r13+128];
	ld.shared.u64 	%rd61, [%r17+4096];
	ld.shared.u64 	%rd62, [%r13+136];
	ld.shared.u64 	%rd63, [%r17+4352];
	ld.shared.u64 	%rd64, [%r13+144];
	ld.shared.u64 	%rd65, [%r17+4608];
	ld.shared.u64 	%rd66, [%r13+152];
	ld.shared.u64 	%rd67, [%r17+4864];
	ld.shared.u64 	%rd68, [%r13+160];
	ld.shared.u64 	%rd69, [%r17+5120];
	ld.shared.u64 	%rd70, [%r13+168];
	ld.shared.u64 	%rd71, [%r17+5376];
	ld.shared.u64 	%rd72, [%r13+176];
	ld.shared.u64 	%rd73, [%r17+5632];
	ld.shared.u64 	%rd74, [%r13+184];
	ld.shared.u64 	%rd75, [%r17+5888];
	ld.shared.u64 	%rd76, [%r13+192];
	ld.shared.u64 	%rd77, [%r17+6144];
	ld.shared.u64 	%rd78, [%r13+200];
	ld.shared.u64 	%rd79, [%r17+6400];
	ld.shared.u64 	%rd80, [%r13+208];
	ld.shared.u64 	%rd81, [%r17+6656];
	ld.shared.u64 	%rd82, [%r13+216];
	ld.shared.u64 	%rd83, [%r17+6912];
	ld.shared.u64 	%rd84, [%r13+224];
	ld.shared.u64 	%rd85, [%r17+7168];
	ld.shared.u64 	%rd86, [%r13+232];
	ld.shared.u64 	%rd87, [%r17+7424];
	ld.shared.u64 	%rd88, [%r13+240];
	ld.shared.u64 	%rd89, [%r17+7680];
	ld.shared.u64 	%rd90, [%r13+248];
	ld.shared.u64 	%rd91, [%r17+7936];
	mad.lo.s64 	%rd92, %rd29, %rd28, %rd134;
	mad.lo.s64 	%rd93, %rd31, %rd30, %rd92;
	mad.lo.s64 	%rd94, %rd33, %rd32, %rd93;
	mad.lo.s64 	%rd95, %rd35, %rd34, %rd94;
	mad.lo.s64 	%rd96, %rd37, %rd36, %rd95;
	mad.lo.s64 	%rd97, %rd39, %rd38, %rd96;
	mad.lo.s64 	%rd98, %rd41, %rd40, %rd97;
	mad.lo.s64 	%rd99, %rd43, %rd42, %rd98;
	mad.lo.s64 	%rd100, %rd45, %rd44, %rd99;
	mad.lo.s64 	%rd101, %rd47, %rd46, %rd100;
	mad.lo.s64 	%rd102, %rd49, %rd48, %rd101;
	mad.lo.s64 	%rd103, %rd51, %rd50, %rd102;
	mad.lo.s64 	%rd104, %rd53, %rd52, %rd103;
	mad.lo.s64 	%rd105, %rd55, %rd54, %rd104;
	mad.lo.s64 	%rd106, %rd57, %rd56, %rd105;
	mad.lo.s64 	%rd107, %rd59, %rd58, %rd106;
	mad.lo.s64 	%rd108, %rd61, %rd60, %rd107;
	mad.lo.s64 	%rd109, %rd63, %rd62, %rd108;
	mad.lo.s64 	%rd110, %rd65, %rd64, %rd109;
	mad.lo.s64 	%rd111, %rd67, %rd66, %rd110;
	mad.lo.s64 	%rd112, %rd69, %rd68, %rd111;
	mad.lo.s64 	%rd113, %rd71, %rd70, %rd112;
	mad.lo.s64 	%rd114, %rd73, %rd72, %rd113;
	mad.lo.s64 	%rd115, %rd75, %rd74, %rd114;
	mad.lo.s64 	%rd116, %rd77, %rd76, %rd115;
	mad.lo.s64 	%rd117, %rd79, %rd78, %rd116;
	mad.lo.s64 	%rd118, %rd81, %rd80, %rd117;
	mad.lo.s64 	%rd119, %rd83, %rd82, %rd118;
	mad.lo.s64 	%rd120, %rd85, %rd84, %rd119;
	mad.lo.s64 	%rd121, %rd87, %rd86, %rd120;
	mad.lo.s64 	%rd122, %rd89, %rd88, %rd121;
	mad.lo.s64 	%rd134, %rd91, %rd90, %rd122;
	bar.sync 	0;
	add.s64 	%rd133, %rd133, -1;
	mov.u32 	%r19, %ntid.y;
	mul.wide.u32 	%rd123, %r19, 32768;
	add.s64 	%rd132, %rd132, %rd123;
	mov.u32 	%r20, %ntid.x;
	mul.wide.u32 	%rd124, %r20, 8;
	add.s64 	%rd131, %rd131, %rd124;
	setp.ne.s64 	%p1, %rd133, 0;
	@%p1 bra 	$L__BB1_1;
	ld.param.u64 	%rd130, [_Z7kernel2PmS_S__param_2];
	cvta.to.global.u64 	%rd125, %rd130;
	shl.b64 	%rd126, %rd1, 12;
	add.s64 	%rd127, %rd126, %rd2;
	shl.b64 	%rd128, %rd127, 3;
	add.s64 	%rd129, %rd125, %rd128;
	st.global.u64 	[%rd129], %rd134;
	ret;

}


// ===== COMPILED SASS (sm_100) =====

	.target	sm_100

	.elftype	@"ET_EXEC"


//--------------------- .note.nv.tkinfo           --------------------------
	.section	.note.nv.tkinfo,"",@"SHT_NOTE"
	.sectionflags	@"SHF_NOTE_NV_TKINFO"
	.tkinfo
        /*0018*/ 	.word	0x00000002
        /*0030*/ 	.string	""
        /*0030*/ 	.string	"ptxas"
        /*0030*/ 	.string	"Cuda compilation tools, release 13.0, V13.0.88"
        /*0030*/ 	.string	"Build cuda_13.0.r13.0/compiler.36424714_0"
        /*0030*/ 	.string	"-arch sm_100 -m 64 "



//--------------------- .note.nv.cuinfo           --------------------------
	.section	.note.nv.cuinfo,"",@"SHT_NOTE"
	.sectionflags	@"SHF_NOTE_NV_CUINFO"
        /*0018*/ 	.short	0x0002
        /*001a*/ 	.short	0x0064
        /*001c*/ 	.short	0x0082
	.zero		2


//--------------------- .nv.info                  --------------------------
	.section	.nv.info,"",@"SHT_CUDA_INFO"
	.align	4


	//----- nvinfo : EIATTR_REGCOUNT
	.align		4
        /*0000*/ 	.byte	0x04, 0x2f
        /*0002*/ 	.short	(.L_1 - .L_0)
	.align		4
.L_0:
        /*0004*/ 	.word	index@(_Z7kernel1PmS_S_)
        /*0008*/ 	.word	0x00000020


	//----- nvinfo : EIATTR_FRAME_SIZE
	.align		4
.L_1:
        /*000c*/ 	.byte	0x04, 0x11
        /*000e*/ 	.short	(.L_3 - .L_2)
	.align		4
.L_2:
        /*0010*/ 	.word	index@(_Z7kernel1PmS_S_)
        /*0014*/ 	.word	0x00000000


	//----- nvinfo : EIATTR_REGCOUNT
	.align		4
.L_3:
        /*0018*/ 	.byte	0x04, 0x2f
        /*001a*/ 	.short	(.L_5 - .L_4)
	.align		4
.L_4:
        /*001c*/ 	.word	index@(_Z7kernel2PmS_S_)
        /*0020*/ 	.word	0x00000020


	//----- nvinfo : EIATTR_FRAME_SIZE
	.align		4
.L_5:
        /*0024*/ 	.byte	0x04, 0x11
        /*0026*/ 	.short	(.L_7 - .L_6)
	.align		4
.L_6:
        /*0028*/ 	.word	index@($__internal_0_$__cuda_sm20_div_u16)
        /*002c*/ 	.word	0x00000000


	//----- nvinfo : EIATTR_FRAME_SIZE
	.align		4
.L_7:
        /*0030*/ 	.byte	0x04, 0x11
        /*0032*/ 	.short	(.L_9 - .L_8)
	.align		4
.L_8:
        /*0034*/ 	.word	index@(_Z7kernel2PmS_S_)
        /*0038*/ 	.word	0x00000000


	//----- nvinfo : EIATTR_MIN_STACK_SIZE
	.align		4
.L_9:
        /*003c*/ 	.byte	0x04, 0x12
        /*003e*/ 	.short	(.L_11 - .L_10)
	.align		4
.L_10:
        /*0040*/ 	.word	index@(_Z7kernel2PmS_S_)
        /*0044*/ 	.word	0x00000000


	//----- nvinfo : EIATTR_MIN_STACK_SIZE
	.align		4
.L_11:
        /*0048*/ 	.byte	0x04, 0x12
        /*004a*/ 	.short	(.L_13 - .L_12)
	.align		4
.L_12:
        /*004c*/ 	.word	index@(_Z7kernel1PmS_S_)
        /*0050*/ 	.word	0x00000000
.L_13:


//--------------------- .nv.compat                --------------------------
	.section	.nv.compat,"",@"SHT_CUDA_COMPAT_INFO"
	.align	4
        /*0000*/ 	.byte	0x02, 0x09, 0x00, 0x00, 0x02, 0x02, 0x01, 0x00, 0x02, 0x05, 0x05, 0x00, 0x03, 0x07, 0x01, 0x01
        /*0010*/ 	.byte	0x02, 0x03, 0x00, 0x00, 0x02, 0x06, 0x01, 0x00, 0x04, 0x0b, 0x08, 0x00, 0x01, 0x00, 0x00, 0x00
        /*0020*/ 	.byte	0x00, 0x00, 0x00, 0x00


//--------------------- .nv.info._Z7kernel2PmS_S_ --------------------------
	.section	.nv.info._Z7kernel2PmS_S_,"",@"SHT_CUDA_INFO"
	.sectionflags	@""
	.align	4


	//----- nvinfo : EIATTR_CUDA_API_VERSION
	.align		4
        /*0000*/ 	.byte	0x04, 0x37
        /*0002*/ 	.short	(.L_15 - .L_14)
.L_14:
        /*0004*/ 	.word	0x00000082


	//----- nvinfo : EIATTR_KPARAM_INFO
	.align		4
.L_15:
        /*0008*/ 	.byte	0x04, 0x17
        /*000a*/ 	.short	(.L_17 - .L_16)
.L_16:
        /*000c*/ 	.word	0x00000000
        /*0010*/ 	.short	0x0002
        /*0012*/ 	.short	0x0010
        /*0014*/ 	.byte	0x00, 0xf5, 0x21, 0x00


	//----- nvinfo : EIATTR_KPARAM_INFO
	.align		4
.L_17:
        /*0018*/ 	.byte	0x04, 0x17
        /*001a*/ 	.short	(.L_19 - .L_18)
.L_18:
        /*001c*/ 	.word	0x00000000
        /*0020*/ 	.short	0x0001
        /*0022*/ 	.short	0x0008
        /*0024*/ 	.byte	0x00, 0xf5, 0x21, 0x00


	//----- nvinfo : EIATTR_KPARAM_INFO
	.align		4
.L_19:
        /*0028*/ 	.byte	0x04, 0x17
        /*002a*/ 	.short	(.L_21 - .L_20)
.L_20:
        /*002c*/ 	.word	0x00000000
        /*0030*/ 	.short	0x0000
        /*0032*/ 	.short	0x0000
        /*0034*/ 	.byte	0x00, 0xf5, 0x21, 0x00


	//----- nvinfo : EIATTR_SPARSE_MMA_MASK
	.align		4
.L_21:
        /*0038*/ 	.byte	0x03, 0x50
        /*003a*/ 	.short	0x0000


	//----- nvinfo : EIATTR_MAXREG_COUNT
	.align		4
        /*003c*/ 	.byte	0x03, 0x1b
        /*003e*/ 	.short	0x00ff


	//----- nvinfo : EIATTR_NUM_BARRIERS
	.align		4
        /*0040*/ 	.byte	0x02, 0x4c
        /*0042*/ 	.byte	0x01
	.zero		1


	//----- nvinfo : EIATTR_MERCURY_ISA_VERSION
	.align		4
        /*0044*/ 	.byte	0x03, 0x5f
        /*0046*/ 	.short	0x0101


	//----- nvinfo : EIATTR_VRC_CTA_INIT_COUNT
	.align		4
        /*0048*/ 	.byte	0x02, 0x4a
	.zero		1
	.zero		1


	//----- nvinfo : EIATTR_EXIT_INSTR_OFFSETS
	.align		4
        /*004c*/ 	.byte	0x04, 0x1c
        /*004e*/ 	.short	(.L_23 - .L_22)


	//   ....[0]....
.L_22:
        /*0050*/ 	.word	0x00000e90


	//----- nvinfo : EIATTR_CRS_STACK_SIZE
	.align		4
.L_23:
        /*0054*/ 	.byte	0x04, 0x1e
        /*0056*/ 	.short	(.L_25 - .L_24)
.L_24:
        /*0058*/ 	.word	0x00000000


	//----- nvinfo : EIATTR_CBANK_PARAM_SIZE
	.align		4
.L_25:
        /*005c*/ 	.byte	0x03, 0x19
        /*005e*/ 	.short	0x0018


	//----- nvinfo : EIATTR_PARAM_CBANK
	.align		4
        /*0060*/ 	.byte	0x04, 0x0a
        /*0062*/ 	.short	(.L_27 - .L_26)
	.align		4
.L_26:
        /*0064*/ 	.word	index@(.nv.constant0._Z7kernel2PmS_S_)
        /*0068*/ 	.short	0x0380
        /*006a*/ 	.short	0x0018


	//----- nvinfo : EIATTR_SW_WAR
	.align		4
.L_27:
        /*006c*/ 	.byte	0x04, 0x36
        /*006e*/ 	.short	(.L_29 - .L_28)
.L_28:
        /*0070*/ 	.word	0x00000008
.L_29:


//--------------------- .nv.info._Z7kernel1PmS_S_ --------------------------
	.section	.nv.info._Z7kernel1PmS_S_,"",@"SHT_CUDA_INFO"
	.sectionflags	@""
	.align	4


	//----- nvinfo : EIATTR_CUDA_API_VERSION
	.align		4
        /*0000*/ 	.byte	0x04, 0x37
        /*0002*/ 	.short	(.L_31 - .L_30)
.L_30:
        /*0004*/ 	.word	0x00000082


	//----- nvinfo : EIATTR_KPARAM_INFO
	.align		4
.L_31:
        /*0008*/ 	.byte	0x04, 0x17
        /*000a*/ 	.short	(.L_33 - .L_32)
.L_32:
        /*000c*/ 	.word	0x00000000
        /*0010*/ 	.short	0x0002
        /*0012*/ 	.short	0x0010
        /*0014*/ 	.byte	0x00, 0xf5, 0x21, 0x00


	//----- nvinfo : EIATTR_KPARAM_INFO
	.align		4
.L_33:
        /*0018*/ 	.byte	0x04, 0x17
        /*001a*/ 	.short	(.L_35 - .L_34)
.L_34:
        /*001c*/ 	.word	0x00000000
        /*0020*/ 	.short	0x0001
        /*0022*/ 	.short	0x0008
        /*0024*/ 	.byte	0x00, 0xf5, 0x21, 0x00


	//----- nvinfo : EIATTR_KPARAM_INFO
	.align		4
.L_35:
        /*0028*/ 	.byte	0x04, 0x17
        /*002a*/ 	.short	(.L_37 - .L_36)
.L_36:
        /*002c*/ 	.word	0x00000000
        /*0030*/ 	.short	0x0000
        /*0032*/ 	.short	0x0000
        /*0034*/ 	.byte	0x00, 0xf5, 0x21, 0x00


	//----- nvinfo : EIATTR_SPARSE_MMA_MASK
	.align		4
.L_37:
        /*0038*/ 	.byte	0x03, 0x50
        /*003a*/ 	.short	0x0000


	//----- nvinfo : EIATTR_MAXREG_COUNT
	.align		4
        /*003c*/ 	.byte	0x03, 0x1b
        /*003e*/ 	.short	0x00ff


	//----- nvinfo : EIATTR_MERCURY_ISA_VERSION
	.align		4
        /*0040*/ 	.byte	0x03, 0x5f
        /*0042*/ 	.short	0x0101


	//----- nvinfo : EIATTR_VRC_CTA_INIT_COUNT
	.align		4
        /*0044*/ 	.byte	0x02, 0x4a
	.zero		1
	.zero		1


	//----- nvinfo : EIATTR_EXIT_INSTR_OFFSETS
	.align		4
        /*0048*/ 	.byte	0x04, 0x1c
        /*004a*/ 	.short	(.L_39 - .L_38)


	//   ....[0]....
.L_38:
        /*004c*/ 	.word	0x00001a20


	//----- nvinfo : EIATTR_CBANK_PARAM_SIZE
	.align		4
.L_39:
        /*0050*/ 	.byte	0x03, 0x19
        /*0052*/ 	.short	0x0018


	//----- nvinfo : EIATTR_PARAM_CBANK
	.align		4
        /*0054*/ 	.byte	0x04, 0x0a
        /*0056*/ 	.short	(.L_41 - .L_40)
	.align		4
.L_40:
        /*0058*/ 	.word	index@(.nv.constant0._Z7kernel1PmS_S_)
        /*005c*/ 	.short	0x0380
        /*005e*/ 	.short	0x0018


	//----- nvinfo : EIATTR_SW_WAR
	.align		4
.L_41:
        /*0060*/ 	.byte	0x04, 0x36
        /*0062*/ 	.short	(.L_43 - .L_42)
.L_42:
        /*0064*/ 	.word	0x00000008
.L_43:


//--------------------- .nv.callgraph             --------------------------
	.section	.nv.callgraph,"",@"SHT_CUDA_CALLGRAPH"
	.align	4
	.sectionentsize	8
	.align		4
        /*0000*/ 	.word	0x00000000
	.align		4
        /*0004*/ 	.word	0xffffffff
	.align		4
        /*0008*/ 	.word	0x00000000
	.align		4
        /*000c*/ 	.word	0xfffffffe
	.align		4
        /*0010*/ 	.word	0x00000000
	.align		4
        /*0014*/ 	.word	0xfffffffd
	.align		4
        /*0018*/ 	.word	0x00000000
	.align		4
        /*001c*/ 	.word	0xfffffffc


//--------------------- .text._Z7kernel2PmS_S_    --------------------------
	.section	.text._Z7kernel2PmS_S_,"ax",@progbits
	.align	128
        .global         _Z7kernel2PmS_S_
        .type           _Z7kernel2PmS_S_,@function
        .size           _Z7kernel2PmS_S_,(.L_x_4 - _Z7kernel2PmS_S_)
        .other          _Z7kernel2PmS_S_,@"STO_CUDA_ENTRY STV_DEFAULT"
_Z7kernel2PmS_S_:
.text._Z7kernel2PmS_S_:
[----:B------:R-:W-:Y:S01]  /*0000*/  LDC R1, c[0x0][0x37c] ;  /* 0x0000df00ff017b82 */ /* 0x000fe20000000800 */
[----:B------:R-:W0:Y:S07]  /*0010*/  S2R R0, SR_TID.Y ;  /* 0x0000000000007919 */ /* 0x000e2e0000002200 */
[----:B------:R-:W0:Y:S01]  /*0020*/  LDC R7, c[0x0][0x364] ;  /* 0x0000d900ff077b82 */ /* 0x000e220000000800 */
[----:B------:R-:W-:Y:S01]  /*0030*/  MOV R10, 0xd0 ;  /* 0x000000d0000a7802 */ /* 0x000fe20000000f00 */
[----:B------:R-:W1:Y:S01]  /*0040*/  LDCU.64 UR8, c[0x0][0x358] ;  /* 0x00006b00ff0877ac */ /* 0x000e620008000a00 */
[----:B------:R-:W2:Y:S05]  /*0050*/  S2R R2, SR_TID.X ;  /* 0x0000000000027919 */ /* 0x000eaa0000002100 */
[----:B------:R-:W0:Y:S08]  /*0060*/  S2UR UR4, SR_CTAID.Y ;  /* 0x00000000000479c3 */ /* 0x000e300000002600 */
[----:B------:R-:W3:Y:S08]  /*0070*/  LDC R5, c[0x0][0x360] ;  /* 0x0000d800ff057b82 */ /* 0x000ef00000000800 */
[----:B------:R-:W2:Y:S01]  /*0080*/  S2UR UR5, SR_CTAID.X ;  /* 0x00000000000579c3 */ /* 0x000ea20000002500 */
[----:B0-----:R-:W-:Y:S01]  /*0090*/  IMAD R7, R7, UR4, R0 ;  /* 0x0000000407077c24 */ /* 0x001fe2000f8e0200 */
[C---:B---3--:R-:W-:Y:S01]  /*00a0*/  LOP3.LUT R3, R5.reuse, 0xffff, RZ, 0xc0, !PT ;  /* 0x0000ffff05037812 */ /* 0x048fe200078ec0ff */
[----:B-12---:R-:W-:-:S07]  /*00b0*/  IMAD R6, R5, UR5, R2 ;  /* 0x0000000505067c24 */ /* 0x006fce000f8e0202 */
[----:B------:R-:W-:Y:S05]  /*00c0*/  CALL.REL.NOINC `($__internal_0_$__cuda_sm20_div_u16) ;  /* 0x0000000c00747944 */ /* 0x000fea0003c00000 */
[----:B------:R-:W0:Y:S01]  /*00d0*/  LDCU.128 UR4, c[0x0][0x380] ;  /* 0x00007000ff0477ac */ /* 0x000e220008000c00 */
[----:B------:R-:W-:Y:S01]  /*00e0*/  IMAD.WIDE.U32 R4, R6, 0x8, RZ ;  /* 0x0000000806047825 */ /* 0x000fe200078e00ff */
[----:B------:R-:W-:Y:S02]  /*00f0*/  LOP3.LUT R3, R3, 0xffff, RZ, 0xc0, !PT ;  /* 0x0000ffff03037812 */ /* 0x000fe400078ec0ff */
[----:B------:R-:W-:Y:S01]  /*0100*/  CS2R R22, SRZ ;  /* 0x0000000000167805 */ /* 0x000fe2000001ff00 */
[----:B------:R-:W-:-:S04]  /*0110*/  IMAD.WIDE.U32 R8, R7, 0x8000, RZ ;  /* 0x0000800007087825 */ /* 0x000fc800078e00ff */
[----:B------:R-:W-:-:S04]  /*0120*/  IMAD.WIDE.U32 R10, R2, 0x8, RZ ;  /* 0x00000008020a7825 */ /* 0x000fc800078e00ff */
[----:B------:R-:W-:Y:S01]  /*0130*/  IMAD.WIDE.U32 R4, R0, 0x8000, R4 ;  /* 0x0000800000047825 */ /* 0x000fe200078e0004 */
[----:B------:R-:W-:Y:S02]  /*0140*/  LOP3.LUT R18, R8, R10, RZ, 0xfc, !PT ;  /* 0x0000000a08127212 */ /* 0x000fe400078efcff */
[----:B------:R-:W-:Y:S02]  /*0150*/  LOP3.LUT R8, R9, R11, RZ, 0xfc, !PT ;  /* 0x0000000b09087212 */ /* 0x000fe400078efcff */
[----:B0-----:R-:W-:Y:S01]  /*0160*/  IADD3 R20, P0, PT, R4, UR6, RZ ;  /* 0x0000000604147c10 */ /* 0x001fe2000ff1e0ff */
[----:B------:R-:W-:Y:S01]  /*0170*/  HFMA2 R4, -RZ, RZ, 0, 0 ;  /* 0x00000000ff047431 */ /* 0x000fe200000001ff */
[----:B------:R-:W-:Y:S02]  /*0180*/  IADD3 R18, P1, PT, R18, UR4, RZ ;  /* 0x0000000412127c10 */ /* 0x000fe4000ff3e0ff */
[----:B------:R-:W-:Y:S02]  /*0190*/  IADD3.X R21, PT, PT, R5, UR7, RZ, P0, !PT ;  /* 0x0000000705157c10 */ /* 0x000fe400087fe4ff */
[----:B------:R-:W-:-:S09]  /*01a0*/  IADD3.X R19, PT, PT, R8, UR5, RZ, P1, !PT ;  /* 0x0000000508137c10 */ /* 0x000fd20008ffe4ff */
.L_x_0:
[----:B------:R-:W2:Y:S04]  /*01b0*/  LDG.E.64 R10, desc[UR8][R18.64] ;  /* 0x00000008120a7981 */ /* 0x000ea8000c1e1b00 */
[----:B------:R-:W3:Y:S01]  /*01c0*/  LDG.E.64 R26, desc[UR8][R20.64] ;  /* 0x00000008141a7981 */ /* 0x000ee2000c1e1b00 */
[----:B------:R-:W0:Y:S01]  /*01d0*/  S2UR UR6, SR_CgaCtaId ;  /* 0x00000000000679c3 */ /* 0x000e220000008800 */
[----:B------:R-:W-:Y:S01]  /*01e0*/  UMOV UR4, 0x400 ;  /* 0x0000040000047882 */ /* 0x000fe20000000000 */
[----:B------:R-:W-:Y:S01]  /*01f0*/  IADD3 R3, P0, PT, R3, -0x1, RZ ;  /* 0xffffffff03037810 */ /* 0x000fe20007f1e0ff */
[----:B------:R-:W-:-:S03]  /*0200*/  UIADD3 UR5, UPT, UPT, UR4, 0x2000, URZ ;  /* 0x0000200004057890 */ /* 0x000fc6000fffe0ff */
[----:B------:R-:W-:Y:S02]  /*0210*/  IADD3.X R4, PT, PT, R4, -0x1, RZ, P0, !PT ;  /* 0xffffffff04047810 */ /* 0x000fe400007fe4ff */
[----:B------:R-:W-:-:S04]  /*0220*/  ISETP.NE.U32.AND P0, PT, R3, RZ, PT ;  /* 0x000000ff0300720c */ /* 0x000fc80003f05070 */
[----:B------:R-:W-:Y:S01]  /*0230*/  ISETP.NE.AND.EX P0, PT, R4, RZ, PT, P0 ;  /* 0x000000ff0400720c */ /* 0x000fe20003f05300 */
[----:B0-----:R-:W-:Y:S02]  /*0240*/  ULEA UR4, UR6, UR4, 0x18 ;  /* 0x0000000406047291 */ /* 0x001fe4000f8ec0ff */
[----:B------:R-:W-:-:S04]  /*0250*/  ULEA UR5, UR6, UR5, 0x18 ;  /* 0x0000000506057291 */ /* 0x000fc8000f8ec0ff */
[----:B------:R-:W-:Y:S02]  /*0260*/  LEA R17, R0, UR4, 0x8 ;  /* 0x0000000400117c11 */ /* 0x000fe4000f8e40ff */
[C---:B------:R-:W-:Y:S02]  /*0270*/  LEA R5, R2.reuse, UR5, 0x3 ;  /* 0x0000000502057c11 */ /* 0x040fe4000f8e18ff */
[----:B------:R-:W-:Y:S02]  /*0280*/  LEA R29, R2, R17, 0x3 ;  /* 0x00000011021d7211 */ /* 0x000fe400078e18ff */
[----:B------:R-:W-:-:S03]  /*0290*/  LEA R16, R0, R5, 0x8 ;  /* 0x0000000500107211 */ /* 0x000fc600078e40ff */
[----:B--2---:R-:W-:Y:S04]  /*02a0*/  STS.64 [R29], R10 ;  /* 0x0000000a1d007388 */ /* 0x004fe80000000a00 */
[----:B---3--:R-:W-:Y:S01]  /*02b0*/  STS.64 [R16], R26 ;  /* 0x0000001a10007388 */ /* 0x008fe20000000a00 */
[----:B------:R-:W-:Y:S06]  /*02c0*/  BAR.SYNC.DEFER_BLOCKING 0x0 ;  /* 0x0000000000007b1d */ /* 0x000fec0000010000 */
[----:B------:R-:W-:Y:S04]  /*02d0*/  LDS.64 R8, [R5] ;  /* 0x0000000005087984 */ /* 0x000fe80000000a00 */
[----:B------:R-:W0:Y:S04]  /*02e0*/  LDS.128 R12, [R17] ;  /* 0x00000000110c7984 */ /* 0x000e280000000c00 */
[----:B------:R-:W1:Y:S01]  /*02f0*/  LDS.64 R24, [R5+0x100] ;  /* 0x0001000005187984 */ /* 0x000e620000000a00 */
[----:B0-----:R-:W-:-:S02]  /*0300*/  IMAD R9, R9, R12, RZ ;  /* 0x0000000c09097224 */ /* 0x001fc400078e02ff */
[----:B------:R-:W-:-:S04]  /*0310*/  IMAD.WIDE.U32 R22, R12, R8, R22 ;  /* 0x000000080c167225 */ /* 0x000fc800078e0016 */
[----:B------:R-:W-:Y:S02]  /*0320*/  IMAD R28, R13, R8, R9 ;  /* 0x000000080d1c7224 */ /* 0x000fe400078e0209 */
[----:B------:R-:W-:Y:S01]  /*0330*/  LDS.64 R12, [R5+0x200] ;  /* 0x00020000050c7984 */ /* 0x000fe20000000a00 */
[----:B-1----:R-:W-:Y:S02]  /*0340*/  IMAD R25, R25, R14, RZ ;  /* 0x0000000e19197224 */ /* 0x002fe400078e02ff */
[----:B------:R-:W-:Y:S01]  /*0350*/  IADD3 R23, PT, PT, R23, R28, RZ ;  /* 0x0000001c17177210 */ /* 0x000fe20007ffe0ff */
[----:B------:R-:W0:Y:S01]  /*0360*/  LDS.128 R8, [R17+0x10] ;  /* 0x0000100011087984 */ /* 0x000e220000000c00 */
[C---:B------:R-:W-:Y:S02]  /*0370*/  IMAD R15, R24.reuse, R15, R25 ;  /* 0x0000000f180f7224 */ /* 0x040fe400078e0219 */
[----:B------:R-:W-:Y:S02]  /*0380*/  IMAD.WIDE.U32 R24, R24, R14, R22 ;  /* 0x0000000e18187225 */ /* 0x000fe400078e0016 */
[----:B------:R-:W1:Y:S03]  /*0390*/  LDS.64 R22, [R5+0x300] ;  /* 0x0003000005167984 */ /* 0x000e660000000a00 */
[----:B------:R-:W-:Y:S01]  /*03a0*/  IADD3 R25, PT, PT, R25, R15, RZ ;  /* 0x0000000f19197210 */ /* 0x000fe20007ffe0ff */
[----:B0-----:R-:W-:-:S02]  /*03b0*/  IMAD R27, R13, R8, RZ ;  /* 0x000000080d1b7224 */ /* 0x001fc400078e02ff */
[----:B------:R-:W-:-:S04]  /*03c0*/  IMAD.WIDE.U32 R24, R8, R12, R24 ;  /* 0x0000000c08187225 */ /* 0x000fc800078e0018 */
[----:B------:R-:W-:Y:S02]  /*03d0*/  IMAD R27, R9, R12, R27 ;  /* 0x0000000c091b7224 */ /* 0x000fe400078e021b */
[----:B------:R-:W-:Y:S03]  /*03e0*/  LDS.64 R8, [R5+0x400] ;  /* 0x0004000005087984 */ /* 0x000fe60000000a00 */
[----:B------:R-:W-:Y:S01]  /*03f0*/  IADD3 R25, PT, PT, R25, R27, RZ ;  /* 0x0000001b19197210 */ /* 0x000fe20007ffe0ff */
[----:B------:R-:W0:Y:S01]  /*0400*/  LDS.128 R12, [R17+0x20] ;  /* 0x00002000110c7984 */ /* 0x000e220000000c00 */
[----:B-1----:R-:W-:-:S04]  /*0410*/  IMAD R27, R23, R10, RZ ;  /* 0x0000000a171b7224 */ /* 0x002fc800078e02ff */
[C---:B------:R-:W-:Y:S02]  /*0420*/  IMAD R27, R22.reuse, R11, R27 ;  /* 0x0000000b161b7224 */ /* 0x040fe400078e021b */
[----:B------:R-:W-:Y:S02]  /*0430*/  IMAD.WIDE.U32 R10, R22, R10, R24 ;  /* 0x0000000a160a7225 */ /* 0x000fe400078e0018 */
[----:B------:R-:W1:Y:S03]  /*0440*/  LDS.64 R22, [R5+0x500] ;  /* 0x0005000005167984 */ /* 0x000e660000000a00 */
[----:B------:R-:W-:Y:S01]  /*0450*/  IADD3 R11, PT, PT, R11, R27, RZ ;  /* 0x0000001b0b0b7210 */ /* 0x000fe20007ffe0ff */
[----:B------:R-:W-:Y:S01]  /*0460*/  LDS.64 R24, [R5+0x600] ;  /* 0x0006000005187984 */ /* 0x000fe20000000a00 */
[----:B0-----:R-:W-:-:S04]  /*0470*/  IMAD R9, R9, R12, RZ ;  /* 0x0000000c09097224 */ /* 0x001fc800078e02ff */
[-C--:B------:R-:W-:Y:S02]  /*0480*/  IMAD R27, R13, R8.reuse, R9 ;  /* 0x000000080d1b7224 */ /* 0x080fe400078e0209 */
[----:B------:R-:W-:Y:S02]  /*0490*/  IMAD.WIDE.U32 R12, R12, R8, R10 ;  /* 0x000000080c0c7225 */ /* 0x000fe400078e000a */
[----:B------:R-:W0:Y:S02]  /*04a0*/  LDS.128 R8, [R17+0x30] ;  /* 0x0000300011087984 */ /* 0x000e240000000c00 */
[----:B-1----:R-:W-:Y:S01]  /*04b0*/  IMAD R23, R23, R14, RZ ;  /* 0x0000000e17177224 */ /* 0x002fe200078e02ff */
[----:B------:R-:W-:-:S03]  /*04c0*/  IADD3 R13, PT, PT, R13, R27, RZ ;  /* 0x0000001b0d0d7210 */ /* 0x000fc60007ffe0ff */
[C---:B------:R-:W-:Y:S02]  /*04d0*/  IMAD R15, R22.reuse, R15, R23 ;  /* 0x0000000f160f7224 */ /* 0x040fe400078e0217 */
[----:B------:R-:W-:Y:S02]  /*04e0*/  IMAD.WIDE.U32 R12, R22, R14, R12 ;  /* 0x0000000e160c7225 */ /* 0x000fe400078e000c */
[----:B------:R-:W1:Y:S03]  /*04f0*/  LDS.64 R22, [R5+0x700] ;  /* 0x0007000005167984 */ /* 0x000e660000000a00 */
[----:B------:R-:W-:Y:S01]  /*0500*/  IADD3 R13, PT, PT, R13, R15, RZ ;  /* 0x0000000f0d0d7210 */ /* 0x000fe20007ffe0ff */
[----:B0-----:R-:W-:-:S04]  /*0510*/  IMAD R27, R25, R8, RZ ;  /* 0x00000008191b7224 */ /* 0x001fc800078e02ff */
[-C--:B------:R-:W-:Y:S02]  /*0520*/  IMAD R27, R9, R24.reuse, R27 ;  /* 0x00000018091b7224 */ /* 0x080fe400078e021b */
[----:B------:R-:W-:Y:S02]  /*0530*/  IMAD.WIDE.U32 R24, R8, R24, R12 ;  /* 0x0000001808187225 */ /* 0x000fe400078e000c */
        /* <DEDUP_REMOVED lines=124> */
[----:B------:R-:W-:Y:S02]  /*0d00*/  IADD3 R13, PT, PT, R13, R27, RZ ;  /* 0x0000001b0d0d7210 */ /* 0x000fe40007ffe0ff */
[----:B------:R-:W1:Y:S01]  /*0d10*/  LDS.64 R26, [R5+0x1f00] ;  /* 0x001f0000051a7984 */ /* 0x000e620000000a00 */
[----:B------:R-:W-:-:S02]  /*0d20*/  IMAD R29, R22, R15, R23 ;  /* 0x0000000f161d7224 */ /* 0x000fc400078e0217 */
[----:B------:R-:W2:Y:S01]  /*0d30*/  LDC R23, c[0x0][0x364] ;  /* 0x0000d900ff177b82 */ /* 0x000ea20000000800 */
[----:B------:R-:W-:-:S05]  /*0d40*/  IMAD.WIDE.U32 R12, R22, R14, R12 ;  /* 0x0000000e160c7225 */ /* 0x000fca00078e000c */
[----:B------:R-:W-:Y:S02]  /*0d50*/  IADD3 R13, PT, PT, R13, R29, RZ ;  /* 0x0000001d0d0d7210 */ /* 0x000fe40007ffe0ff */
[----:B------:R-:W3:Y:S01]  /*0d60*/  LDC R15, c[0x0][0x360] ;  /* 0x0000d800ff0f7b82 */ /* 0x000ee20000000800 */
[----:B--2---:R-:W-:-:S04]  /*0d70*/  IMAD.WIDE.U32 R20, R23, 0x8000, R20 ;  /* 0x0000800017147825 */ /* 0x004fc800078e0014 */
[----:B0-----:R-:W-:Y:S02]  /*0d80*/  IMAD R25, R25, R8, RZ ;  /* 0x0000000819197224 */ /* 0x001fe400078e02ff */
[----:B---3--:R-:W-:-:S04]  /*0d90*/  IMAD.WIDE.U32 R18, R15, 0x8, R18 ;  /* 0x000000080f127825 */ /* 0x008fc800078e0012 */
[-C--:B------:R-:W-:Y:S02]  /*0da0*/  IMAD R25, R9, R24.reuse, R25 ;  /* 0x0000001809197224 */ /* 0x080fe400078e0219 */
[----:B------:R-:W-:-:S04]  /*0db0*/  IMAD.WIDE.U32 R8, R8, R24, R12 ;  /* 0x0000001808087225 */ /* 0x000fc800078e000c */
[----:B-1----:R-:W-:Y:S01]  /*0dc0*/  IMAD R5, R27, R10, RZ ;  /* 0x0000000a1b057224 */ /* 0x002fe200078e02ff */
[----:B------:R-:W-:-:S03]  /*0dd0*/  IADD3 R9, PT, PT, R9, R25, RZ ;  /* 0x0000001909097210 */ /* 0x000fc60007ffe0ff */
[C---:B------:R-:W-:Y:S02]  /*0de0*/  IMAD R5, R26.reuse, R11, R5 ;  /* 0x0000000b1a057224 */ /* 0x040fe400078e0205 */
[----:B------:R-:W-:-:S05]  /*0df0*/  IMAD.WIDE.U32 R22, R26, R10, R8 ;  /* 0x0000000a1a167225 */ /* 0x000fca00078e0008 */
[----:B------:R-:W-:Y:S01]  /*0e00*/  IADD3 R23, PT, PT, R23, R5, RZ ;  /* 0x0000000517177210 */ /* 0x000fe20007ffe0ff */
[----:B------:R-:W-:Y:S06]  /*0e10*/  BAR.SYNC.DEFER_BLOCKING 0x0 ;  /* 0x0000000000007b1d */ /* 0x000fec0000010000 */
[----:B------:R-:W-:Y:S05]  /*0e20*/  @P0 BRA `(.L_x_0) ;  /* 0xfffffff000e00947 */ /* 0x000fea000383ffff */
[----:B------:R-:W0:Y:S01]  /*0e30*/  LDCU.64 UR4, c[0x0][0x390] ;  /* 0x00007200ff0477ac */ /* 0x000e220008000a00 */
[----:B------:R-:W-:-:S04]  /*0e40*/  LEA R6, P0, R7, R6, 0xc ;  /* 0x0000000607067211 */ /* 0x000fc800078060ff */
[----:B------:R-:W-:Y:S02]  /*0e50*/  LEA.HI.X R7, R7, RZ, RZ, 0xc, P0 ;  /* 0x000000ff07077211 */ /* 0x000fe400000f64ff */
[----:B0-----:R-:W-:-:S04]  /*0e60*/  LEA R2, P0, R6, UR4, 0x3 ;  /* 0x0000000406027c11 */ /* 0x001fc8000f8018ff */
[----:B------:R-:W-:-:S05]  /*0e70*/  LEA.HI.X R3, R6, UR5, R7, 0x3, P0 ;  /* 0x0000000506037c11 */ /* 0x000fca00080f1c07 */
[----:B------:R-:W-:Y:S01]  /*0e80*/  STG.E.64 desc[UR8][R2.64], R22 ;  /* 0x0000001602007986 */ /* 0x000fe2000c101b08 */
[----:B------:R-:W-:Y:S05]  /*0e90*/  EXIT ;  /* 0x000000000000794d */ /* 0x000fea0003800000 */
        .weak           $__internal_0_$__cuda_sm20_div_u16
        .type           $__internal_0_$__cuda_sm20_div_u16,@function
        .size           $__internal_0_$__cuda_sm20_div_u16,(.L_x_4 - $__internal_0_$__cuda_sm20_div_u16)
$__internal_0_$__cuda_sm20_div_u16:
[----:B------:R-:W0:Y:S01]  /*0ea0*/  I2F.U16 R4, R3 ;  /* 0x0000000300047306 */ /* 0x000e220000101000 */
[----:B------:R-:W-:Y:S02]  /*0eb0*/  MOV R5, 0x4b800000 ;  /* 0x4b80000000057802 */ /* 0x000fe40000000f00 */
[C---:B0-----:R-:W-:Y:S02]  /*0ec0*/  FSETP.GEU.AND P1, PT, |R4|.reuse, 1.175494350822287508e-38, PT ;  /* 0x008000000400780b */ /* 0x041fe40003f2e200 */
[----:B------:R-:W-:Y:S02]  /*0ed0*/  FSETP.GT.AND P0, PT, |R4|, 8.50705917302346158658e+37, PT ;  /* 0x7e8000000400780b */ /* 0x000fe40003f04200 */
[----:B------:R-:W-:-:S04]  /*0ee0*/  FSEL R5, R5, 1, !P1 ;  /* 0x3f80000005057808 */ /* 0x000fc80004800000 */
[----:B------:R-:W-:Y:S02]  /*0ef0*/  FSEL R5, R5, 0.25, !P0 ;  /* 0x3e80000005057808 */ /* 0x000fe40004000000 */
[----:B------:R-:W-:-:S03]  /*0f00*/  ISETP.NE.U32.AND P0, PT, R3, RZ, PT ;  /* 0x000000ff0300720c */ /* 0x000fc60003f05070 */
[----:B------:R-:W-:Y:S01]  /*0f10*/  FMUL R8, R4, R5 ;  /* 0x0000000504087220 */ /* 0x000fe20000400000 */
[----:B------:R-:W-:-:S05]  /*0f20*/  I2FP.F32.U32.RZ R4, 0x1000 ;  /* 0x0000100000047845 */ /* 0x000fca000020d000 */
[----:B------:R-:W0:Y:S02]  /*0f30*/  MUFU.RCP R8, R8 ;  /* 0x0000000800087308 */ /* 0x000e240000001000 */
[----:B0-----:R-:W-:-:S05]  /*0f40*/  FMUL R5, R5, R8 ;  /* 0x0000000805057220 */ /* 0x001fca0000400000 */
[----:B------:R-:W-:-:S05]  /*0f50*/  IADD3 R5, PT, PT, R5, 0x2, RZ ;  /* 0x0000000205057810 */ /* 0x000fca0007ffe0ff */
[----:B------:R-:W-:Y:S01]  /*0f60*/  FMUL.RZ R9, R4, R5 ;  /* 0x0000000504097220 */ /* 0x000fe2000040c000 */
[----:B------:R-:W-:Y:S01]  /*0f70*/  HFMA2 R5, -RZ, RZ, 0, 0 ;  /* 0x00000000ff057431 */ /* 0x000fe200000001ff */
[----:B------:R-:W-:-:S04]  /*0f80*/  MOV R4, R10 ;  /* 0x0000000a00047202 */ /* 0x000fc80000000f00 */
[----:B------:R-:W0:Y:S02]  /*0f90*/  F2I.U32.TRUNC.NTZ R9, R9 ;  /* 0x0000000900097305 */ /* 0x000e24000020f000 */
[----:B0-----:R-:W-:Y:S02]  /*0fa0*/  LOP3.LUT R3, R9, 0xffff, RZ, 0xc0, !PT ;  /* 0x0000ffff09037812 */ /* 0x001fe400078ec0ff */
[----:B------:R-:W-:Y:S01]  /*0fb0*/  @!P0 MOV R3, 0xffffffff ;  /* 0xffffffff00038802 */ /* 0x000fe20000000f00 */
[----:B------:R-:W-:Y:S06]  /*0fc0*/  RET.REL.NODEC R4 `(_Z7kernel2PmS_S_) ;  /* 0xfffffff0040c7950 */ /* 0x000fec0003c3ffff */
.L_x_1:
[----:B------:R-:W-:-:S00]  /*0fd0*/  BRA `(.L_x_1) ;  /* 0xfffffffc00fc7947 */ /* 0x000fc0000383ffff */
[----:B------:R-:W-:-:S00]  /*0fe0*/  NOP ;  /* 0x0000000000007918 */ /* 0x000fc00000000000 */
        /* <DEDUP_REMOVED lines=9> */
.L_x_4:


//--------------------- .text._Z7kernel1PmS_S_    --------------------------
	.section	.text._Z7kernel1PmS_S_,"ax",@progbits
	.align	128
        .global         _Z7kernel1PmS_S_
        .type           _Z7kernel1PmS_S_,@function
        .size           _Z7kernel1PmS_S_,(.L_x_6 - _Z7kernel1PmS_S_)
        .other          _Z7kernel1PmS_S_,@"STO_CUDA_ENTRY STV_DEFAULT"
_Z7kernel1PmS_S_:
.text._Z7kernel1PmS_S_:
[----:B------:R-:W-:Y:S01]  /*0000*/  LDC R1, c[0x0][0x37c] ;  /* 0x0000df00ff017b82 */ /* 0x000fe20000000800 */
[----:B------:R-:W0:Y:S07]  /*0010*/  S2R R7, SR_TID.X ;  /* 0x0000000000077919 */ /* 0x000e2e0000002100 */
[----:B------:R-:W1:Y:S01]  /*0020*/  LDC R13, c[0x0][0x364] ;  /* 0x0000d900ff0d7b82 */ /* 0x000e620000000800 */
[----:B------:R-:W-:Y:S01]  /*0030*/  CS2R R22, SRZ ;  /* 0x0000000000167805 */ /* 0x000fe2000001ff00 */
[----:B------:R-:W2:Y:S01]  /*0040*/  LDCU.64 UR6, c[0x0][0x358] ;  /* 0x00006b00ff0677ac */ /* 0x000ea20008000a00 */
[----:B------:R-:W1:Y:S05]  /*0050*/  S2R R6, SR_TID.Y ;  /* 0x0000000000067919 */ /* 0x000e6a0000002200 */
[----:B------:R-:W0:Y:S08]  /*0060*/  S2UR UR5, SR_CTAID.X ;  /* 0x00000000000579c3 */ /* 0x000e300000002500 */
[----:B------:R-:W0:Y:S08]  /*0070*/  LDC R0, c[0x0][0x360] ;  /* 0x0000d800ff007b82 */ /* 0x000e300000000800 */
[----:B------:R-:W3:Y:S08]  /*0080*/  LDC.64 R2, c[0x0][0x388] ;  /* 0x0000e200ff027b82 */ /* 0x000ef00000000a00 */
[----:B------:R-:W1:Y:S08]  /*0090*/  S2UR UR4, SR_CTAID.Y ;  /* 0x00000000000479c3 */ /* 0x000e700000002600 */
[----:B------:R-:W4:Y:S01]  /*00a0*/  LDC.64 R4, c[0x0][0x380] ;  /* 0x0000e000ff047b82 */ /* 0x000f220000000a00 */
[----:B0-----:R-:W-:Y:S01]  /*00b0*/  IMAD R0, R0, UR5, R7 ;  /* 0x0000000500007c24 */ /* 0x001fe2000f8e0207 */
[----:B------:R-:W-:-:S03]  /*00c0*/  UMOV UR5, URZ ;  /* 0x000000ff00057c82 */ /* 0x000fc60008000000 */
[----:B---3--:R-:W-:-:S03]  /*00d0*/  IMAD.WIDE.U32 R2, R0, 0x8, R2 ;  /* 0x0000000800027825 */ /* 0x008fc600078e0002 */
[----:B------:R-:W-:Y:S01]  /*00e0*/  IADD3 R2, P0, PT, R2, 0x20000, RZ ;  /* 0x0002000002027810 */ /* 0x000fe20007f1e0ff */
[----:B-1----:R-:W-:-:S03]  /*00f0*/  IMAD R13, R13, UR4, R6 ;  /* 0x000000040d0d7c24 */ /* 0x002fc6000f8e0206 */
[----:B------:R-:W-:Y:S01]  /*0100*/  IADD3.X R3, PT, PT, RZ, R3, RZ, P0, !PT ;  /* 0x00000003ff037210 */ /* 0x000fe200007fe4ff */
[----:B------:R-:W-:Y:S01]  /*0110*/  UMOV UR4, URZ ;  /* 0x000000ff00047c82 */ /* 0x000fe20008000000 */
[----:B--2-4-:R-:W-:-:S07]  /*0120*/  IMAD.WIDE.U32 R4, R13, 0x8000, R4 ;  /* 0x000080000d047825 */ /* 0x014fce00078e0004 */
.L_x_2:
[----:B------:R-:W-:Y:S01]  /*0130*/  IADD3 R6, P0, PT, R4, UR4, RZ ;  /* 0x0000000404067c10 */ /* 0x000fe2000ff1e0ff */
[----:B------:R-:W2:Y:S03]  /*0140*/  LDG.E.64 R10, desc[UR6][R2.64+-0x20000] ;  /* 0xfe000006020a7981 */ /* 0x000ea6000c1e1b00 */
[----:B------:R-:W-:Y:S01]  /*0150*/  IADD3.X R7, PT, PT, R5, UR5, RZ, P0, !PT ;  /* 0x0000000505077c10 */ /* 0x000fe200087fe4ff */
[----:B------:R-:W3:Y:S04]  /*0160*/  LDG.E.64 R18, desc[UR6][R2.64+-0x18000] ;  /* 0xfe80000602127981 */ /* 0x000ee8000c1e1b00 */
[----:B------:R-:W2:Y:S04]  /*0170*/  LDG.E.64 R8, desc[UR6][R6.64] ;  /* 0x0000000606087981 */ /* 0x000ea8000c1e1b00 */
[----:B------:R-:W3:Y:S04]  /*0180*/  LDG.E.64 R20, desc[UR6][R6.64+0x8] ;  /* 0x0000080606147981 */ /* 0x000ee8000c1e1b00 */
[----:B------:R-:W4:Y:S04]  /*0190*/  LDG.E.64 R14, desc[UR6][R2.64+-0x10000] ;  /* 0xff000006020e7981 */ /* 0x000f28000c1e1b00 */
[----:B------:R-:W4:Y:S04]  /*01a0*/  LDG.E.64 R16, desc[UR6][R6.64+0x10] ;  /* 0x0000100606107981 */ /* 0x000f28000c1e1b00 */
[----:B------:R-:W5:Y:S04]  /*01b0*/  LDG.E.64 R26, desc[UR6][R6.64+0x1f8] ;  /* 0x0001f806061a7981 */ /* 0x000f68000c1e1b00 */
[----:B------:R-:W5:Y:S01]  /*01c0*/  LDG.E.64 R28, desc[UR6][R2.64+0x1d8000] ;  /* 0x1d800006021c7981 */ /* 0x000f62000c1e1b00 */
[----:B--2---:R-:W-:-:S02]  /*01d0*/  IMAD R11, R11, R8, RZ ;  /* 0x000000080b0b7224 */ /* 0x004fc400078e02ff */
[----:B------:R-:W-:-:S04]  /*01e0*/  IMAD.WIDE.U32 R22, R8, R10, R22 ;  /* 0x0000000a08167225 */ /* 0x000fc800078e0016 */
[----:B------:R-:W-:Y:S02]  /*01f0*/  IMAD R25, R9, R10, R11 ;  /* 0x0000000a09197224 */ /* 0x000fe400078e020b */
[----:B------:R-:W2:Y:S04]  /*0200*/  LDG.E.64 R8, desc[UR6][R2.64+-0x8000] ;  /* 0xff80000602087981 */ /* 0x000ea8000c1e1b00 */
[----:B------:R-:W2:Y:S01]  /*0210*/  LDG.E.64 R10, desc[UR6][R6.64+0x18] ;  /* 0x00001806060a7981 */ /* 0x000ea2000c1e1b00 */
[----:B------:R-:W-:Y:S01]  /*0220*/  IADD3 R23, PT, PT, R23, R25, RZ ;  /* 0x0000001917177210 */ /* 0x000fe20007ffe0ff */
[----:B---3--:R-:W-:-:S04]  /*0230*/  IMAD R19, R19, R20, RZ ;  /* 0x0000001413137224 */ /* 0x008fc800078e02ff */
[-C--:B------:R-:W-:Y:S02]  /*0240*/  IMAD R25, R21, R18.reuse, R19 ;  /* 0x0000001215197224 */ /* 0x080fe400078e0213 */
[----:B------:R-:W-:Y:S02]  /*0250*/  IMAD.WIDE.U32 R22, R20, R18, R22 ;  /* 0x0000001214167225 */ /* 0x000fe400078e0016 */
[----:B------:R-:W3:Y:S04]  /*0260*/  LDG.E.64 R18, desc[UR6][R2.64] ;  /* 0x0000000602127981 */ /* 0x000ee8000c1e1b00 */
[----:B------:R-:W3:Y:S01]  /*0270*/  LDG.E.64 R20, desc[UR6][R6.64+0x20] ;  /* 0x0000200606147981 */ /* 0x000ee2000c1e1b00 */
[----:B------:R-:W-:Y:S01]  /*0280*/  IADD3 R23, PT, PT, R23, R25, RZ ;  /* 0x0000001917177210 */ /* 0x000fe20007ffe0ff */
[----:B----4-:R-:W-:-:S04]  /*0290*/  IMAD R15, R15, R16, RZ ;  /* 0x000000100f0f7224 */ /* 0x010fc800078e02ff */
[-C--:B------:R-:W-:Y:S02]  /*02a0*/  IMAD R25, R17, R14.reuse, R15 ;  /* 0x0000000e11197224 */ /* 0x080fe400078e020f */
[----:B------:R-:W-:Y:S02]  /*02b0*/  IMAD.WIDE.U32 R22, R16, R14, R22 ;  /* 0x0000000e10167225 */ /* 0x000fe400078e0016 */
[----:B------:R-:W4:Y:S04]  /*02c0*/  LDG.E.64 R14, desc[UR6][R2.64+0x8000] ;  /* 0x00800006020e7981 */ /* 0x000f28000c1e1b00 */
[----:B------:R-:W4:Y:S01]  /*02d0*/  LDG.E.64 R16, desc[UR6][R6.64+0x28] ;  /* 0x0000280606107981 */ /* 0x000f22000c1e1b00 */
[----:B------:R-:W-:Y:S01]  /*02e0*/  IADD3 R23, PT, PT, R23, R25, RZ ;  /* 0x0000001917177210 */ /* 0x000fe20007ffe0ff */
        /* <DEDUP_REMOVED lines=339> */
[----:B------:R0:W4:Y:S04]  /*1820*/  LDG.E.64 R16, desc[UR6][R2.64+0x1d0000] ;  /* 0x1d00000602107981 */ /* 0x000128000c1e1b00 */
[----:B------:R-:W4:Y:S01]  /*1830*/  LDG.E.64 R14, desc[UR6][R6.64+0x1f0] ;  /* 0x0001f006060e7981 */ /* 0x000f22000c1e1b00 */
[----:B------:R-:W-:Y:S01]  /*1840*/  IADD3 R23, PT, PT, R23, R25, RZ ;  /* 0x0000001917177210 */ /* 0x000fe20007ffe0ff */
[----:B------:R-:W-:-:S04]  /*1850*/  UIADD3 UR4, UP0, UPT, UR4, 0x200, URZ ;  /* 0x0000020004047890 */ /* 0x000fc8000ff1e0ff */
[----:B------:R-:W-:Y:S02]  /*1860*/  UIADD3.X UR5, UPT, UPT, URZ, UR5, URZ, UP0, !UPT ;  /* 0x00000005ff057290 */ /* 0x000fe400087fe4ff */
[----:B------:R-:W-:-:S04]  /*1870*/  UISETP.NE.U32.AND UP0, UPT, UR4, 0x8000, UPT ;  /* 0x000080000400788c */ /* 0x000fc8000bf05070 */
[----:B------:R-:W-:Y:S01]  /*1880*/  UISETP.NE.AND.EX UP0, UPT, UR5, URZ, UPT, UP0 ;  /* 0x000000ff0500728c */ /* 0x000fe2000bf05300 */
[----:B0-----:R-:W-:-:S04]  /*1890*/  IADD3 R2, P0, PT, R2, 0x200000, RZ ;  /* 0x0020000002027810 */ /* 0x001fc80007f1e0ff */
[----:B------:R-:W-:Y:S01]  /*18a0*/  IADD3.X R3, PT, PT, RZ, R3, RZ, P0, !PT ;  /* 0x00000003ff037210 */ /* 0x000fe200007fe4ff */
[----:B--2---:R-:W-:-:S04]  /*18b0*/  IMAD R9, R9, R10, RZ ;  /* 0x0000000a09097224 */ /* 0x004fc800078e02ff */
[-C--:B------:R-:W-:Y:S02]  /*18c0*/  IMAD R11, R11, R8.reuse, R9 ;  /* 0x000000080b0b7224 */ /* 0x080fe400078e0209 */
[----:B------:R-:W-:-:S05]  /*18d0*/  IMAD.WIDE.U32 R8, R10, R8, R22 ;  /* 0x000000080a087225 */ /* 0x000fca00078e0016 */
[----:B------:R-:W-:Y:S01]  /*18e0*/  IADD3 R9, PT, PT, R9, R11, RZ ;  /* 0x0000000b09097210 */ /* 0x000fe20007ffe0ff */
[----:B---3--:R-:W-:-:S04]  /*18f0*/  IMAD R11, R19, R20, RZ ;  /* 0x00000014130b7224 */ /* 0x008fc800078e02ff */
[-C--:B------:R-:W-:Y:S02]  /*1900*/  IMAD R11, R21, R18.reuse, R11 ;  /* 0x00000012150b7224 */ /* 0x080fe400078e020b */
[----:B------:R-:W-:-:S05]  /*1910*/  IMAD.WIDE.U32 R18, R20, R18, R8 ;  /* 0x0000001214127225 */ /* 0x000fca00078e0008 */
[----:B------:R-:W-:Y:S01]  /*1920*/  IADD3 R19, PT, PT, R19, R11, RZ ;  /* 0x0000000b13137210 */ /* 0x000fe20007ffe0ff */
[----:B----4-:R-:W-:-:S04]  /*1930*/  IMAD R7, R17, R14, RZ ;  /* 0x0000000e11077224 */ /* 0x010fc800078e02ff */
[-C--:B------:R-:W-:Y:S02]  /*1940*/  IMAD R7, R15, R16.reuse, R7 ;  /* 0x000000100f077224 */ /* 0x080fe400078e0207 */
[----:B------:R-:W-:-:S05]  /*1950*/  IMAD.WIDE.U32 R14, R14, R16, R18 ;  /* 0x000000100e0e7225 */ /* 0x000fca00078e0012 */
[----:B------:R-:W-:Y:S01]  /*1960*/  IADD3 R15, PT, PT, R15, R7, RZ ;  /* 0x000000070f0f7210 */ /* 0x000fe20007ffe0ff */
[----:B-----5:R-:W-:-:S04]  /*1970*/  IMAD R7, R29, R26, RZ ;  /* 0x0000001a1d077224 */ /* 0x020fc800078e02ff */
[-C--:B------:R-:W-:Y:S02]  /*1980*/  IMAD R7, R27, R28.reuse, R7 ;  /* 0x0000001c1b077224 */ /* 0x080fe400078e0207 */
[----:B------:R-:W-:-:S05]  /*1990*/  IMAD.WIDE.U32 R22, R26, R28, R14 ;  /* 0x0000001c1a167225 */ /* 0x000fca00078e000e */
[----:B------:R-:W-:Y:S01]  /*19a0*/  IADD3 R23, PT, PT, R23, R7, RZ ;  /* 0x0000000717177210 */ /* 0x000fe20007ffe0ff */
[----:B------:R-:W-:Y:S06]  /*19b0*/  BRA.U UP0, `(.L_x_2) ;  /* 0xffffffe500dc7547 */ /* 0x000fec000b83ffff */
[----:B------:R-:W0:Y:S01]  /*19c0*/  LDCU.64 UR4, c[0x0][0x390] ;  /* 0x00007200ff0477ac */ /* 0x000e220008000a00 */
[----:B------:R-:W-:-:S04]  /*19d0*/  LEA R0, P0, R13, R0, 0xc ;  /* 0x000000000d007211 */ /* 0x000fc800078060ff */
[----:B------:R-:W-:Y:S02]  /*19e0*/  LEA.HI.X R13, R13, RZ, RZ, 0xc, P0 ;  /* 0x000000ff0d0d7211 */ /* 0x000fe400000f64ff */
[----:B0-----:R-:W-:-:S04]  /*19f0*/  LEA R2, P0, R0, UR4, 0x3 ;  /* 0x0000000400027c11 */ /* 0x001fc8000f8018ff */
[----:B------:R-:W-:-:S05]  /*1a00*/  LEA.HI.X R3, R0, UR5, R13, 0x3, P0 ;  /* 0x0000000500037c11 */ /* 0x000fca00080f1c0d */
[----:B------:R-:W-:Y:S01]  /*1a10*/  STG.E.64 desc[UR6][R2.64], R22 ;  /* 0x0000001602007986 */ /* 0x000fe2000c101b06 */
[----:B------:R-:W-:Y:S05]  /*1a20*/  EXIT ;  /* 0x000000000000794d */ /* 0x000fea0003800000 */
.L_x_3:
        /* <DEDUP_REMOVED lines=13> */
.L_x_6:


//--------------------- .nv.shared._Z7kernel2PmS_S_ --------------------------
	.section	.nv.shared._Z7kernel2PmS_S_,"aw",@nobits
	.sectionflags	@""
	.align	8
.nv.shared._Z7kernel2PmS_S_:
	.zero		17408


//--------------------- .nv.shared.reserved.0     --------------------------
	.section	.nv.shared.reserved.0,"aw",@nobits
	.weak		__nv_reservedSMEM_offset_0_alias
	.size		__nv_reservedSMEM_offset_0_alias, 0, 64
	.other		__nv_reservedSMEM_offset_0_alias,@"STO_CUDA_RESERVED_SHARED STV_DEFAULT"
__nv_reservedSMEM_offset_0_alias:
	.zero		0
	.zero		64


//--------------------- .nv.constant0._Z7kernel2PmS_S_ --------------------------
	.section	.nv.constant0._Z7kernel2PmS_S_,"a",@progbits
	.sectionflags	@""
	.align	4
.nv.constant0._Z7kernel2PmS_S_:
	.zero		920


//--------------------- .nv.constant0._Z7kernel1PmS_S_ --------------------------
	.section	.nv.constant0._Z7kernel1PmS_S_,"a",@progbits
	.sectionflags	@""
	.align	4
.nv.constant0._Z7kernel1PmS_S_:
	.zero		920


//--------------------- SYMBOLS --------------------------

	.type		.nv.reservedSmem.offset0,@object
	.size		.nv.reservedSmem.offset0,0x4
	.type		.nv.reservedSmem.cap,@object
	.size		.nv.reservedSmem.cap,0x4
